//
// Generated by NVIDIA NVVM Compiler
//
// Compiler Build ID: CL-36424714
// Cuda compilation tools, release 13.0, V13.0.88
// Based on NVVM 20.0.0
//

.version 9.0
.target sm_100
.address_size 64

	// .globl	_Z6kernelPi

.visible .entry _Z6kernelPi(
	.param .u64 .ptr .align 1 _Z6kernelPi_param_0
)
{
	.reg .b32 	%r<12>;
	.reg .b64 	%rd<5>;

	ld.param.u64 	%rd1, [_Z6kernelPi_param_0];
	cvta.to.global.u64 	%rd2, %rd1;
	mov.u32 	%r1, %ctaid.x;
	mov.u32 	%r2, %ntid.x;
	mov.u32 	%r3, %tid.x;
	mov.u32 	%r4, %ctaid.y;
	mov.u32 	%r5, %ntid.y;
	mov.u32 	%r6, %tid.y;
	mad.lo.s32 	%r7, %r4, %r5, %r6;
	mov.u32 	%r8, %nctaid.x;
	mad.lo.s32 	%r9, %r7, %r8, %r1;
	mad.lo.s32 	%r10, %r9, %r2, %r3;
	mad.lo.s32 	%r11, %r4, %r8, %r1;
	mul.wide.s32 	%rd3, %r10, 4;
	add.s64 	%rd4, %rd2, %rd3;
	st.global.u32 	[%rd4], %r11;
	ret;

}


// ===== COMPILED SASS (sm_100) =====

	.target	sm_100

	.elftype	@"ET_EXEC"


//--------------------- .note.nv.tkinfo           --------------------------
	.section	.note.nv.tkinfo,"",@"SHT_NOTE"
	.sectionflags	@"SHF_NOTE_NV_TKINFO"
	.tkinfo
        /*0018*/ 	.word	0x00000002
        /*0030*/ 	.string	""
        /*0030*/ 	.string	"ptxas"
        /*0030*/ 	.string	"Cuda compilation tools, release 13.0, V13.0.88"
        /*0030*/ 	.string	"Build cuda_13.0.r13.0/compiler.36424714_0"
        /*0030*/ 	.string	"-arch sm_100 -m 64 "



//--------------------- .note.nv.cuinfo           --------------------------
	.section	.note.nv.cuinfo,"",@"SHT_NOTE"
	.sectionflags	@"SHF_NOTE_NV_CUINFO"
        /*0018*/ 	.short	0x0002
        /*001a*/ 	.short	0x0064
        /*001c*/ 	.short	0x0082
	.zero		2


//--------------------- .nv.info                  --------------------------
	.section	.nv.info,"",@"SHT_CUDA_INFO"
	.align	4


	//----- nvinfo : EIATTR_REGCOUNT
	.align		4
        /*0000*/ 	.byte	0x04, 0x2f
        /*0002*/ 	.short	(.L_1 - .L_0)
	.align		4
.L_0:
        /*0004*/ 	.word	index@(_Z6kernelPi)
        /*0008*/ 	.word	0x0000000a


	//----- nvinfo : EIATTR_FRAME_SIZE
	.align		4
.L_1:
        /*000c*/ 	.byte	0x04, 0x11
        /*000e*/ 	.short	(.L_3 - .L_2)
	.align		4
.L_2:
        /*0010*/ 	.word	index@(_Z6kernelPi)
        /*0014*/ 	.word	0x00000000


	//----- nvinfo : EIATTR_MIN_STACK_SIZE
	.align		4
.L_3:
        /*0018*/ 	.byte	0x04, 0x12
        /*001a*/ 	.short	(.L_5 - .L_4)
	.align		4
.L_4:
        /*001c*/ 	.word	index@(_Z6kernelPi)
        /*0020*/ 	.word	0x00000000
.L_5:


//--------------------- .nv.compat                --------------------------
	.section	.nv.compat,"",@"SHT_CUDA_COMPAT_INFO"
	.align	4
        /*0000*/ 	.byte	0x02, 0x09, 0x00, 0x00, 0x02, 0x02, 0x01, 0x00, 0x02, 0x05, 0x05, 0x00, 0x03, 0x07, 0x01, 0x01
        /*0010*/ 	.byte	0x02, 0x03, 0x00, 0x00, 0x02, 0x06, 0x01, 0x00, 0x04, 0x0b, 0x08, 0x00, 0x09, 0x00, 0x00, 0x00
        /*0020*/ 	.byte	0x00, 0x00, 0x00, 0x00


//--------------------- .nv.info._Z6kernelPi      --------------------------
	.section	.nv.info._Z6kernelPi,"",@"SHT_CUDA_INFO"
	.sectionflags	@""
	.align	4


	//----- nvinfo : EIATTR_CUDA_API_VERSION
	.align		4
        /*0000*/ 	.byte	0x04, 0x37
        /*0002*/ 	.short	(.L_7 - .L_6)
.L_6:
        /*0004*/ 	.word	0x00000082


	//----- nvinfo : EIATTR_KPARAM_INFO
	.align		4
.L_7:
        /*0008*/ 	.byte	0x04, 0x17
        /*000a*/ 	.short	(.L_9 - .L_8)
.L_8:
        /*000c*/ 	.word	0x00000000
        /*0010*/ 	.short	0x0000
        /*0012*/ 	.short	0x0000
        /*0014*/ 	.byte	0x00, 0xf5, 0x21, 0x00


	//----- nvinfo : EIATTR_SPARSE_MMA_MASK
	.align		4
.L_9:
        /*0018*/ 	.byte	0x03, 0x50
        /*001a*/ 	.short	0x0000


	//----- nvinfo : EIATTR_MAXREG_COUNT
	.align		4
        /*001c*/ 	.byte	0x03, 0x1b
        /*001e*/ 	.short	0x00ff


	//----- nvinfo : EIATTR_MERCURY_ISA_VERSION
	.align		4
        /*0020*/ 	.byte	0x03, 0x5f
        /*0022*/ 	.short	0x0101


	//----- nvinfo : EIATTR_VRC_CTA_INIT_COUNT
	.align		4
        /*0024*/ 	.byte	0x02, 0x4a
	.zero		1
	.zero		1


	//----- nvinfo : EIATTR_EXIT_INSTR_OFFSETS
	.align		4
        /*0028*/ 	.byte	0x04, 0x1c
        /*002a*/ 	.short	(.L_11 - .L_10)


	//   ....[0]....
.L_10:
        /*002c*/ 	.word	0x00000100


	//----- nvinfo : EIATTR_CBANK_PARAM_SIZE
	.align		4
.L_11:
        /*0030*/ 	.byte	0x03, 0x19
        /*0032*/ 	.short	0x0008


	//----- nvinfo : EIATTR_PARAM_CBANK
	.align		4
        /*0034*/ 	.byte	0x04, 0x0a
        /*0036*/ 	.short	(.L_13 - .L_12)
	.align		4
.L_12:
        /*0038*/ 	.word	index@(.nv.constant0._Z6kernelPi)
        /*003c*/ 	.short	0x0380
        /*003e*/ 	.short	0x0008


	//----- nvinfo : EIATTR_SW_WAR
	.align		4
.L_13:
        /*0040*/ 	.byte	0x04, 0x36
        /*0042*/ 	.short	(.L_15 - .L_14)
.L_14:
        /*0044*/ 	.word	0x00000008
.L_15:


//--------------------- .nv.callgraph             --------------------------
	.section	.nv.callgraph,"",@"SHT_CUDA_CALLGRAPH"
	.align	4
	.sectionentsize	8
	.align		4
        /*0000*/ 	.word	0x00000000
	.align		4
        /*0004*/ 	.word	0xffffffff
	.align		4
        /*0008*/ 	.word	0x00000000
	.align		4
        /*000c*/ 	.word	0xfffffffe
	.align		4
        /*0010*/ 	.word	0x00000000
	.align		4
        /*0014*/ 	.word	0xfffffffd
	.align		4
        /*0018*/ 	.word	0x00000000
	.align		4
        /*001c*/ 	.word	0xfffffffc


//--------------------- .text._Z6kernelPi         --------------------------
	.section	.text._Z6kernelPi,"ax",@progbits
	.align	128
        .global         _Z6kernelPi
        .type           _Z6kernelPi,@function
        .size           _Z6kernelPi,(.L_x_1 - _Z6kernelPi)
        .other          _Z6kernelPi,@"STO_CUDA_ENTRY STV_DEFAULT"
_Z6kernelPi:
.text._Z6kernelPi:
[----:B------:R-:W-:Y:S01]  /*0000*/  LDC R1, c[0x0][0x37c] ;  /* 0x0000df00ff017b82 */ /* 0x000fe20000000800 */
[----:B------:R-:W0:Y:S01]  /*0010*/  S2R R7, SR_CTAID.Y ;  /* 0x0000000000077919 */ /* 0x000e220000002600 */
[----:B------:R-:W1:Y:S06]  /*0020*/  LDCU UR7, c[0x0][0x360] ;  /* 0x00006c00ff0777ac */ /* 0x000e6c0008000800 */
[----:B------:R-:W2:Y:S01]  /*0030*/  S2UR UR6, SR_CTAID.X ;  /* 0x00000000000679c3 */ /* 0x000ea20000002500 */
[----:B------:R-:W0:Y:S01]  /*0040*/  S2R R0, SR_TID.Y ;  /* 0x0000000000007919 */ /* 0x000e220000002200 */
[----:B------:R-:W0:Y:S01]  /*0050*/  LDCU UR8, c[0x0][0x364] ;  /* 0x00006c80ff0877ac */ /* 0x000e220008000800 */
[----:B------:R-:W1:Y:S01]  /*0060*/  S2R R5, SR_TID.X ;  /* 0x0000000000057919 */ /* 0x000e620000002100 */
[----:B------:R-:W3:Y:S04]  /*0070*/  LDCU.64 UR4, c[0x0][0x358] ;  /* 0x00006b00ff0477ac */ /* 0x000ee80008000a00 */
[----:B------:R-:W2:Y:S08]  /*0080*/  LDC R4, c[0x0][0x370] ;  /* 0x0000dc00ff047b82 */ /* 0x000eb00000000800 */
[----:B------:R-:W4:Y:S01]  /*0090*/  LDC.64 R2, c[0x0][0x380] ;  /* 0x0000e000ff027b82 */ /* 0x000f220000000a00 */
[----:B0-----:R-:W-:-:S02]  /*00a0*/  IMAD R0, R7, UR8, R0 ;  /* 0x0000000807007c24 */ /* 0x001fc4000f8e0200 */
[-C--:B--2---:R-:W-:Y:S02]  /*00b0*/  IMAD R7, R7, R4.reuse, UR6 ;  /* 0x0000000607077e24 */ /* 0x084fe4000f8e0204 */
[----:B------:R-:W-:-:S04]  /*00c0*/  IMAD R0, R0, R4, UR6 ;  /* 0x0000000600007e24 */ /* 0x000fc8000f8e0204 */
[----:B-1----:R-:W-:-:S04]  /*00d0*/  IMAD R5, R0, UR7, R5 ;  /* 0x0000000700057c24 */ /* 0x002fc8000f8e0205 */
[----:B----4-:R-:W-:-:S05]  /*00e0*/  IMAD.WIDE R2, R5, 0x4, R2 ;  /* 0x0000000405027825 */ /* 0x010fca00078e0202 */
[----:B---3--:R-:W-:Y:S01]  /*00f0*/  STG.E desc[UR4][R2.64], R7 ;  /* 0x0000000702007986 */ /* 0x008fe2000c101904 */
[----:B------:R-:W-:Y:S05]  /*0100*/  EXIT ;  /* 0x000000000000794d */ /* 0x000fea0003800000 */
.L_x_0:
[----:B------:R-:W-:-:S00]  /*0110*/  BRA `(.L_x_0) ;  /* 0xfffffffc00fc7947 */ /* 0x000fc0000383ffff */
[----:B------:R-:W-:-:S00]  /*0120*/  NOP ;  /* 0x0000000000007918 */ /* 0x000fc00000000000 */
        /* <DEDUP_REMOVED lines=13> */
.L_x_1:


//--------------------- .nv.shared.reserved.0     --------------------------
	.section	.nv.shared.reserved.0,"aw",@nobits
	.weak		__nv_reservedSMEM_offset_0_alias
	.size		__nv_reservedSMEM_offset_0_alias, 0, 64
	.other		__nv_reservedSMEM_offset_0_alias,@"STO_CUDA_RESERVED_SHARED STV_DEFAULT"
__nv_reservedSMEM_offset_0_alias:
	.zero		0
	.zero		64


//--------------------- .nv.constant0._Z6kernelPi --------------------------
	.section	.nv.constant0._Z6kernelPi,"a",@progbits
	.sectionflags	@""
	.align	4
.nv.constant0._Z6kernelPi:
	.zero		904


//--------------------- SYMBOLS --------------------------

	.type		.nv.reservedSmem.offset0,@object
	.size		.nv.reservedSmem.offset0,0x4
